//
// Generated by NVIDIA NVVM Compiler
//
// Compiler Build ID: CL-36424714
// Cuda compilation tools, release 13.0, V13.0.88
// Based on NVVM 20.0.0
//

.version 9.0
.target sm_100
.address_size 64

	// .globl	jacobikernel
// _ZZ12jacobikernelE8mychange has been demoted
// _ZZ15reductionkernelE8mychange has been demoted

.visible .entry jacobikernel(
	.param .u64 .ptr .align 1 jacobikernel_param_0,
	.param .u64 .ptr .align 1 jacobikernel_param_1,
	.param .u64 .ptr .align 1 jacobikernel_param_2,
	.param .u32 jacobikernel_param_3,
	.param .u32 jacobikernel_param_4,
	.param .f32 jacobikernel_param_5,
	.param .f32 jacobikernel_param_6,
	.param .f32 jacobikernel_param_7
)
{
	.reg .pred 	%p<5>;
	.reg .b32 	%r<25>;
	.reg .b32 	%f<29>;
	.reg .b64 	%rd<16>;
	// demoted variable
	.shared .align 4 .b8 _ZZ12jacobikernelE8mychange[1024];
	ld.param.u64 	%rd2, [jacobikernel_param_0];
	ld.param.u64 	%rd3, [jacobikernel_param_1];
	ld.param.u64 	%rd1, [jacobikernel_param_2];
	ld.param.u32 	%r8, [jacobikernel_param_4];
	ld.param.f32 	%f1, [jacobikernel_param_5];
	ld.param.f32 	%f2, [jacobikernel_param_6];
	ld.param.f32 	%f3, [jacobikernel_param_7];
	cvta.to.global.u64 	%rd4, %rd3;
	cvta.to.global.u64 	%rd5, %rd2;
	mov.u32 	%r9, %tid.x;
	mov.u32 	%r10, %tid.y;
	mov.u32 	%r1, %ctaid.x;
	mov.u32 	%r11, %ntid.x;
	mad.lo.s32 	%r12, %r1, %r11, %r9;
	mov.u32 	%r2, %ctaid.y;
	mov.u32 	%r13, %ntid.y;
	mad.lo.s32 	%r14, %r2, %r13, %r10;
	mad.lo.s32 	%r15, %r8, %r14, %r12;
	add.s32 	%r16, %r15, 1;
	add.s32 	%r17, %r16, %r8;
	mul.wide.s32 	%rd6, %r17, 4;
	add.s64 	%rd7, %rd5, %rd6;
	ld.global.f32 	%f4, [%rd7];
	ld.global.f32 	%f5, [%rd7+-4];
	mul.wide.s32 	%rd8, %r16, 4;
	add.s64 	%rd9, %rd5, %rd8;
	ld.global.f32 	%f6, [%rd9];
	add.f32 	%f7, %f5, %f6;
	ld.global.f32 	%f8, [%rd7+4];
	add.f32 	%f9, %f7, %f8;
	mul.wide.s32 	%rd10, %r8, 4;
	add.s64 	%rd11, %rd7, %rd10;
	ld.global.f32 	%f10, [%rd11];
	add.f32 	%f11, %f9, %f10;
	mul.f32 	%f12, %f2, %f11;
	fma.rn.f32 	%f13, %f1, %f4, %f12;
	ld.global.f32 	%f14, [%rd9+-4];
	ld.global.f32 	%f15, [%rd11+-4];
	add.f32 	%f16, %f14, %f15;
	ld.global.f32 	%f17, [%rd9+4];
	add.f32 	%f18, %f16, %f17;
	ld.global.f32 	%f19, [%rd11+4];
	add.f32 	%f20, %f18, %f19;
	fma.rn.f32 	%f21, %f3, %f20, %f13;
	add.s64 	%rd12, %rd4, %rd6;
	st.global.f32 	[%rd12], %f21;
	mad.lo.s32 	%r3, %r11, %r10, %r9;
	ld.global.f32 	%f22, [%rd7];
	sub.f32 	%f23, %f21, %f22;
	abs.f32 	%f24, %f23;
	shl.b32 	%r18, %r3, 2;
	mov.u32 	%r19, _ZZ12jacobikernelE8mychange;
	add.s32 	%r4, %r19, %r18;
	st.shared.f32 	[%r4], %f24;
	bar.sync 	0;
	mul.lo.s32 	%r24, %r11, %r13;
	setp.lt.u32 	%p1, %r24, 2;
	@%p1 bra 	$L__BB0_4;
$L__BB0_1:
	shr.u32 	%r7, %r24, 1;
	setp.ge.u32 	%p2, %r3, %r7;
	@%p2 bra 	$L__BB0_3;
	ld.shared.f32 	%f25, [%r4];
	shl.b32 	%r20, %r7, 2;
	add.s32 	%r21, %r4, %r20;
	ld.shared.f32 	%f26, [%r21];
	max.f32 	%f27, %f25, %f26;
	st.shared.f32 	[%r4], %f27;
$L__BB0_3:
	bar.sync 	0;
	setp.gt.u32 	%p3, %r24, 3;
	mov.u32 	%r24, %r7;
	@%p3 bra 	$L__BB0_1;
$L__BB0_4:
	setp.ne.s32 	%p4, %r3, 0;
	@%p4 bra 	$L__BB0_6;
	ld.shared.f32 	%f28, [_ZZ12jacobikernelE8mychange];
	mov.u32 	%r22, %nctaid.x;
	mad.lo.s32 	%r23, %r22, %r2, %r1;
	cvta.to.global.u64 	%rd13, %rd1;
	mul.wide.u32 	%rd14, %r23, 4;
	add.s64 	%rd15, %rd13, %rd14;
	st.global.f32 	[%rd15], %f28;
$L__BB0_6:
	ret;

}
	// .globl	reductionkernel
.visible .entry reductionkernel(
	.param .u64 .ptr .align 1 reductionkernel_param_0,
	.param .u32 reductionkernel_param_1
)
{
	.reg .pred 	%p<8>;
	.reg .b32 	%r<16>;
	.reg .b32 	%f<15>;
	.reg .b64 	%rd<7>;
	// demoted variable
	.shared .align 4 .b8 _ZZ15reductionkernelE8mychange[1024];
	ld.param.u64 	%rd2, [reductionkernel_param_0];
	ld.param.u32 	%r8, [reductionkernel_param_1];
	cvta.to.global.u64 	%rd1, %rd2;
	mov.u32 	%r1, %tid.x;
	setp.ge.s32 	%p1, %r1, %r8;
	mov.f32 	%f14, 0f00000000;
	@%p1 bra 	$L__BB1_2;
	mul.wide.u32 	%rd3, %r1, 4;
	add.s64 	%rd4, %rd1, %rd3;
	ld.global.f32 	%f14, [%rd4];
$L__BB1_2:
	mov.u32 	%r15, %ntid.x;
	setp.gt.s32 	%p2, %r15, %r8;
	@%p2 bra 	$L__BB1_5;
	mov.u32 	%r14, %r15;
$L__BB1_4:
	add.s32 	%r9, %r14, %r1;
	mul.wide.s32 	%rd5, %r9, 4;
	add.s64 	%rd6, %rd1, %rd5;
	ld.global.f32 	%f7, [%rd6];
	max.f32 	%f14, %f14, %f7;
	add.s32 	%r14, %r14, %r15;
	setp.le.s32 	%p3, %r14, %r8;
	@%p3 bra 	$L__BB1_4;
$L__BB1_5:
	shl.b32 	%r10, %r1, 2;
	mov.u32 	%r11, _ZZ15reductionkernelE8mychange;
	add.s32 	%r5, %r11, %r10;
	st.shared.f32 	[%r5], %f14;
	bar.sync 	0;
	setp.lt.u32 	%p4, %r15, 2;
	@%p4 bra 	$L__BB1_9;
$L__BB1_6:
	shr.u32 	%r7, %r15, 1;
	setp.ge.u32 	%p5, %r1, %r7;
	@%p5 bra 	$L__BB1_8;
	ld.shared.f32 	%f8, [%r5];
	shl.b32 	%r12, %r7, 2;
	add.s32 	%r13, %r5, %r12;
	ld.shared.f32 	%f9, [%r13];
	max.f32 	%f10, %f8, %f9;
	st.shared.f32 	[%r5], %f10;
$L__BB1_8:
	bar.sync 	0;
	setp.gt.u32 	%p6, %r15, 3;
	mov.u32 	%r15, %r7;
	@%p6 bra 	$L__BB1_6;
$L__BB1_9:
	setp.ne.s32 	%p7, %r1, 0;
	@%p7 bra 	$L__BB1_11;
	ld.shared.f32 	%f11, [_ZZ15reductionkernelE8mychange];
	st.global.f32 	[%rd1], %f11;
$L__BB1_11:
	ret;

}


// ===== COMPILED SASS (sm_100) =====

	.target	sm_100

	.elftype	@"ET_EXEC"


//--------------------- .note.nv.tkinfo           --------------------------
	.section	.note.nv.tkinfo,"",@"SHT_NOTE"
	.sectionflags	@"SHF_NOTE_NV_TKINFO"
	.tkinfo
        /*0018*/ 	.word	0x00000002
        /*0030*/ 	.string	""
        /*0030*/ 	.string	"ptxas"
        /*0030*/ 	.string	"Cuda compilation tools, release 13.0, V13.0.88"
        /*0030*/ 	.string	"Build cuda_13.0.r13.0/compiler.36424714_0"
        /*0030*/ 	.string	"-arch sm_100 -m 64 "



//--------------------- .note.nv.cuinfo           --------------------------
	.section	.note.nv.cuinfo,"",@"SHT_NOTE"
	.sectionflags	@"SHF_NOTE_NV_CUINFO"
        /*0018*/ 	.short	0x0002
        /*001a*/ 	.short	0x0064
        /*001c*/ 	.short	0x0082
	.zero		2


//--------------------- .nv.info                  --------------------------
	.section	.nv.info,"",@"SHT_CUDA_INFO"
	.align	4


	//----- nvinfo : EIATTR_REGCOUNT
	.align		4
        /*0000*/ 	.byte	0x04, 0x2f
        /*0002*/ 	.short	(.L_1 - .L_0)
	.align		4
.L_0:
        /*0004*/ 	.word	index@(jacobikernel)
        /*0008*/ 	.word	0x0000001e


	//----- nvinfo : EIATTR_FRAME_SIZE
	.align		4
.L_1:
        /*000c*/ 	.byte	0x04, 0x11
        /*000e*/ 	.short	(.L_3 - .L_2)
	.align		4
.L_2:
        /*0010*/ 	.word	index@(jacobikernel)
        /*0014*/ 	.word	0x00000000


	//----- nvinfo : EIATTR_REGCOUNT
	.align		4
.L_3:
        /*0018*/ 	.byte	0x04, 0x2f
        /*001a*/ 	.short	(.L_5 - .L_4)
	.align		4
.L_4:
        /*001c*/ 	.word	index@(reductionkernel)
        /*0020*/ 	.word	0x0000000b


	//----- nvinfo : EIATTR_FRAME_SIZE
	.align		4
.L_5:
        /*0024*/ 	.byte	0x04, 0x11
        /*0026*/ 	.short	(.L_7 - .L_6)
	.align		4
.L_6:
        /*0028*/ 	.word	index@(reductionkernel)
        /*002c*/ 	.word	0x00000000


	//----- nvinfo : EIATTR_MIN_STACK_SIZE
	.align		4
.L_7:
        /*0030*/ 	.byte	0x04, 0x12
        /*0032*/ 	.short	(.L_9 - .L_8)
	.align		4
.L_8:
        /*0034*/ 	.word	index@(reductionkernel)
        /*0038*/ 	.word	0x00000000


	//----- nvinfo : EIATTR_MIN_STACK_SIZE
	.align		4
.L_9:
        /*003c*/ 	.byte	0x04, 0x12
        /*003e*/ 	.short	(.L_11 - .L_10)
	.align		4
.L_10:
        /*0040*/ 	.word	index@(jacobikernel)
        /*0044*/ 	.word	0x00000000
.L_11:


//--------------------- .nv.compat                --------------------------
	.section	.nv.compat,"",@"SHT_CUDA_COMPAT_INFO"
	.align	4
        /*0000*/ 	.byte	0x02, 0x09, 0x00, 0x00, 0x02, 0x02, 0x01, 0x00, 0x02, 0x05, 0x05, 0x00, 0x03, 0x07, 0x01, 0x01
        /*0010*/ 	.byte	0x02, 0x03, 0x00, 0x00, 0x02, 0x06, 0x01, 0x00, 0x04, 0x0b, 0x08, 0x00, 0x09, 0x00, 0x00, 0x00
        /*0020*/ 	.byte	0x00, 0x00, 0x00, 0x00


//--------------------- .nv.info.reductionkernel  --------------------------
	.section	.nv.info.reductionkernel,"",@"SHT_CUDA_INFO"
	.sectionflags	@""
	.align	4


	//----- nvinfo : EIATTR_CUDA_API_VERSION
	.align		4
        /*0000*/ 	.byte	0x04, 0x37
        /*0002*/ 	.short	(.L_13 - .L_12)
.L_12:
        /*0004*/ 	.word	0x00000082


	//----- nvinfo : EIATTR_KPARAM_INFO
	.align		4
.L_13:
        /*0008*/ 	.byte	0x04, 0x17
        /*000a*/ 	.short	(.L_15 - .L_14)
.L_14:
        /*000c*/ 	.word	0x00000000
        /*0010*/ 	.short	0x0001
        /*0012*/ 	.short	0x0008
        /*0014*/ 	.byte	0x00, 0xf0, 0x11, 0x00


	//----- nvinfo : EIATTR_KPARAM_INFO
	.align		4
.L_15:
        /*0018*/ 	.byte	0x04, 0x17
        /*001a*/ 	.short	(.L_17 - .L_16)
.L_16:
        /*001c*/ 	.word	0x00000000
        /*0020*/ 	.short	0x0000
        /*0022*/ 	.short	0x0000
        /*0024*/ 	.byte	0x00, 0xf5, 0x21, 0x00


	//----- nvinfo : EIATTR_SPARSE_MMA_MASK
	.align		4
.L_17:
        /*0028*/ 	.byte	0x03, 0x50
        /*002a*/ 	.short	0x0000


	//----- nvinfo : EIATTR_MAXREG_COUNT
	.align		4
        /*002c*/ 	.byte	0x03, 0x1b
        /*002e*/ 	.short	0x00ff


	//----- nvinfo : EIATTR_NUM_BARRIERS
	.align		4
        /*0030*/ 	.byte	0x02, 0x4c
        /*0032*/ 	.byte	0x01
	.zero		1


	//----- nvinfo : EIATTR_MERCURY_ISA_VERSION
	.align		4
        /*0034*/ 	.byte	0x03, 0x5f
        /*0036*/ 	.short	0x0101


	//----- nvinfo : EIATTR_VRC_CTA_INIT_COUNT
	.align		4
        /*0038*/ 	.byte	0x02, 0x4a
	.zero		1
	.zero		1


	//----- nvinfo : EIATTR_EXIT_INSTR_OFFSETS
	.align		4
        /*003c*/ 	.byte	0x04, 0x1c
        /*003e*/ 	.short	(.L_19 - .L_18)


	//   ....[0]....
.L_18:
        /*0040*/ 	.word	0x000002d0


	//   ....[1]....
        /*0044*/ 	.word	0x00000340


	//----- nvinfo : EIATTR_CRS_STACK_SIZE
	.align		4
.L_19:
        /*0048*/ 	.byte	0x04, 0x1e
        /*004a*/ 	.short	(.L_21 - .L_20)
.L_20:
        /*004c*/ 	.word	0x00000000


	//----- nvinfo : EIATTR_CBANK_PARAM_SIZE
	.align		4
.L_21:
        /*0050*/ 	.byte	0x03, 0x19
        /*0052*/ 	.short	0x000c


	//----- nvinfo : EIATTR_PARAM_CBANK
	.align		4
        /*0054*/ 	.byte	0x04, 0x0a
        /*0056*/ 	.short	(.L_23 - .L_22)
	.align		4
.L_22:
        /*0058*/ 	.word	index@(.nv.constant0.reductionkernel)
        /*005c*/ 	.short	0x0380
        /*005e*/ 	.short	0x000c


	//----- nvinfo : EIATTR_SW_WAR
	.align		4
.L_23:
        /*0060*/ 	.byte	0x04, 0x36
        /*0062*/ 	.short	(.L_25 - .L_24)
.L_24:
        /*0064*/ 	.word	0x00000008
.L_25:


//--------------------- .nv.info.jacobikernel     --------------------------
	.section	.nv.info.jacobikernel,"",@"SHT_CUDA_INFO"
	.sectionflags	@""
	.align	4


	//----- nvinfo : EIATTR_CUDA_API_VERSION
	.align		4
        /*0000*/ 	.byte	0x04, 0x37
        /*0002*/ 	.short	(.L_27 - .L_26)
.L_26:
        /*0004*/ 	.word	0x00000082


	//----- nvinfo : EIATTR_KPARAM_INFO
	.align		4
.L_27:
        /*0008*/ 	.byte	0x04, 0x17
        /*000a*/ 	.short	(.L_29 - .L_28)
.L_28:
        /*000c*/ 	.word	0x00000000
        /*0010*/ 	.short	0x0007
        /*0012*/ 	.short	0x0028
        /*0014*/ 	.byte	0x00, 0xf0, 0x11, 0x00


	//----- nvinfo : EIATTR_KPARAM_INFO
	.align		4
.L_29:
        /*0018*/ 	.byte	0x04, 0x17
        /*001a*/ 	.short	(.L_31 - .L_30)
.L_30:
        /*001c*/ 	.word	0x00000000
        /*0020*/ 	.short	0x0006
        /*0022*/ 	.short	0x0024
        /*0024*/ 	.byte	0x00, 0xf0, 0x11, 0x00


	//----- nvinfo : EIATTR_KPARAM_INFO
	.align		4
.L_31:
        /*0028*/ 	.byte	0x04, 0x17
        /*002a*/ 	.short	(.L_33 - .L_32)
.L_32:
        /*002c*/ 	.word	0x00000000
        /*0030*/ 	.short	0x0005
        /*0032*/ 	.short	0x0020
        /*0034*/ 	.byte	0x00, 0xf0, 0x11, 0x00


	//----- nvinfo : EIATTR_KPARAM_INFO
	.align		4
.L_33:
        /*0038*/ 	.byte	0x04, 0x17
        /*003a*/ 	.short	(.L_35 - .L_34)
.L_34:
        /*003c*/ 	.word	0x00000000
        /*0040*/ 	.short	0x0004
        /*0042*/ 	.short	0x001c
        /*0044*/ 	.byte	0x00, 0xf0, 0x11, 0x00


	//----- nvinfo : EIATTR_KPARAM_INFO
	.align		4
.L_35:
        /*0048*/ 	.byte	0x04, 0x17
        /*004a*/ 	.short	(.L_37 - .L_36)
.L_36:
        /*004c*/ 	.word	0x00000000
        /*0050*/ 	.short	0x0003
        /*0052*/ 	.short	0x0018
        /*0054*/ 	.byte	0x00, 0xf0, 0x11, 0x00


	//----- nvinfo : EIATTR_KPARAM_INFO
	.align		4
.L_37:
        /*0058*/ 	.byte	0x04, 0x17
        /*005a*/ 	.short	(.L_39 - .L_38)
.L_38:
        /*005c*/ 	.word	0x00000000
        /*0060*/ 	.short	0x0002
        /*0062*/ 	.short	0x0010
        /*0064*/ 	.byte	0x00, 0xf5, 0x21, 0x00


	//----- nvinfo : EIATTR_KPARAM_INFO
	.align		4
.L_39:
        /*0068*/ 	.byte	0x04, 0x17
        /*006a*/ 	.short	(.L_41 - .L_40)
.L_40:
        /*006c*/ 	.word	0x00000000
        /*0070*/ 	.short	0x0001
        /*0072*/ 	.short	0x0008
        /*0074*/ 	.byte	0x00, 0xf5, 0x21, 0x00


	//----- nvinfo : EIATTR_KPARAM_INFO
	.align		4
.L_41:
        /*0078*/ 	.byte	0x04, 0x17
        /*007a*/ 	.short	(.L_43 - .L_42)
.L_42:
        /*007c*/ 	.word	0x00000000
        /*0080*/ 	.short	0x0000
        /*0082*/ 	.short	0x0000
        /*0084*/ 	.byte	0x00, 0xf5, 0x21, 0x00


	//----- nvinfo : EIATTR_SPARSE_MMA_MASK
	.align		4
.L_43:
        /*0088*/ 	.byte	0x03, 0x50
        /*008a*/ 	.short	0x0000


	//----- nvinfo : EIATTR_MAXREG_COUNT
	.align		4
        /*008c*/ 	.byte	0x03, 0x1b
        /*008e*/ 	.short	0x00ff


	//----- nvinfo : EIATTR_NUM_BARRIERS
	.align		4
        /*0090*/ 	.byte	0x02, 0x4c
        /*0092*/ 	.byte	0x01
	.zero		1


	//----- nvinfo : EIATTR_MERCURY_ISA_VERSION
	.align		4
        /*0094*/ 	.byte	0x03, 0x5f
        /*0096*/ 	.short	0x0101


	//----- nvinfo : EIATTR_VRC_CTA_INIT_COUNT
	.align		4
        /*0098*/ 	.byte	0x02, 0x4a
	.zero		1
	.zero		1


	//----- nvinfo : EIATTR_EXIT_INSTR_OFFSETS
	.align		4
        /*009c*/ 	.byte	0x04, 0x1c
        /*009e*/ 	.short	(.L_45 - .L_44)


	//   ....[0]....
.L_44:
        /*00a0*/ 	.word	0x00000420


	//   ....[1]....
        /*00a4*/ 	.word	0x000004c0


	//----- nvinfo : EIATTR_CBANK_PARAM_SIZE
	.align		4
.L_45:
        /*00a8*/ 	.byte	0x03, 0x19
        /*00aa*/ 	.short	0x002c


	//----- nvinfo : EIATTR_PARAM_CBANK
	.align		4
        /*00ac*/ 	.byte	0x04, 0x0a
        /*00ae*/ 	.short	(.L_47 - .L_46)
	.align		4
.L_46:
        /*00b0*/ 	.word	index@(.nv.constant0.jacobikernel)
        /*00b4*/ 	.short	0x0380
        /*00b6*/ 	.short	0x002c


	//----- nvinfo : EIATTR_SW_WAR
	.align		4
.L_47:
        /*00b8*/ 	.byte	0x04, 0x36
        /*00ba*/ 	.short	(.L_49 - .L_48)
.L_48:
        /*00bc*/ 	.word	0x00000008
.L_49:


//--------------------- .nv.callgraph             --------------------------
	.section	.nv.callgraph,"",@"SHT_CUDA_CALLGRAPH"
	.align	4
	.sectionentsize	8
	.align		4
        /*0000*/ 	.word	0x00000000
	.align		4
        /*0004*/ 	.word	0xffffffff
	.align		4
        /*0008*/ 	.word	0x00000000
	.align		4
        /*000c*/ 	.word	0xfffffffe
	.align		4
        /*0010*/ 	.word	0x00000000
	.align		4
        /*0014*/ 	.word	0xfffffffd
	.align		4
        /*0018*/ 	.word	0x00000000
	.align		4
        /*001c*/ 	.word	0xfffffffc


//--------------------- .text.reductionkernel     --------------------------
	.section	.text.reductionkernel,"ax",@progbits
	.align	128
        .global         reductionkernel
        .type           reductionkernel,@function
        .size           reductionkernel,(.L_x_10 - reductionkernel)
        .other          reductionkernel,@"STO_CUDA_ENTRY STV_DEFAULT"
reductionkernel:
.text.reductionkernel:
[----:B------:R-:W-:Y:S01]  /*0000*/  LDC R1, c[0x0][0x37c] ;  /* 0x0000df00ff017b82 */ /* 0x000fe20000000800 */
[----:B------:R-:W0:Y:S01]  /*0010*/  S2R R8, SR_TID.X ;  /* 0x0000000000087919 */ /* 0x000e220000002100 */
[----:B------:R-:W0:Y:S01]  /*0020*/  LDCU UR5, c[0x0][0x388] ;  /* 0x00007100ff0577ac */ /* 0x000e220008000800 */
[----:B------:R-:W-:Y:S01]  /*0030*/  BSSY.RECONVERGENT B0, `(.L_x_0) ;  /* 0x0000008000007945 */ /* 0x000fe20003800200 */
[----:B------:R-:W-:Y:S01]  /*0040*/  IMAD.MOV.U32 R0, RZ, RZ, RZ ;  /* 0x000000ffff007224 */ /* 0x000fe200078e00ff */
[----:B------:R-:W1:Y:S01]  /*0050*/  LDCU.64 UR6, c[0x0][0x358] ;  /* 0x00006b00ff0677ac */ /* 0x000e620008000a00 */
[----:B0-----:R-:W-:-:S13]  /*0060*/  ISETP.GE.AND P0, PT, R8, UR5, PT ;  /* 0x0000000508007c0c */ /* 0x001fda000bf06270 */
[----:B-1----:R-:W-:Y:S05]  /*0070*/  @P0 BRA `(.L_x_1) ;  /* 0x00000000000c0947 */ /* 0x002fea0003800000 */
[----:B------:R-:W0:Y:S02]  /*0080*/  LDC.64 R2, c[0x0][0x380] ;  /* 0x0000e000ff027b82 */ /* 0x000e240000000a00 */
[----:B0-----:R-:W-:-:S05]  /*0090*/  IMAD.WIDE.U32 R2, R8, 0x4, R2 ;  /* 0x0000000408027825 */ /* 0x001fca00078e0002 */
[----:B------:R0:W5:Y:S02]  /*00a0*/  LDG.E R0, desc[UR6][R2.64] ;  /* 0x0000000602007981 */ /* 0x000164000c1e1900 */
.L_x_1:
[----:B------:R-:W-:Y:S05]  /*00b0*/  BSYNC.RECONVERGENT B0 ;  /* 0x0000000000007941 */ /* 0x000fea0003800200 */
.L_x_0:
[----:B------:R-:W1:Y:S02]  /*00c0*/  LDCU UR4, c[0x0][0x360] ;  /* 0x00006c00ff0477ac */ /* 0x000e640008000800 */
[----:B-1----:R-:W-:Y:S02]  /*00d0*/  UISETP.GT.AND UP0, UPT, UR4, UR5, UPT ;  /* 0x000000050400728c */ /* 0x002fe4000bf04270 */
[----:B------:R-:W-:-:S07]  /*00e0*/  IMAD.U32 R6, RZ, RZ, UR4 ;  /* 0x00000004ff067e24 */ /* 0x000fce000f8e00ff */
[----:B------:R-:W-:Y:S05]  /*00f0*/  BRA.U UP0, `(.L_x_2) ;  /* 0x0000000100247547 */ /* 0x000fea000b800000 */
[----:B------:R-:W1:Y:S01]  /*0100*/  LDC.64 R4, c[0x0][0x380] ;  /* 0x0000e000ff047b82 */ /* 0x000e620000000a00 */
[----:B------:R-:W-:-:S07]  /*0110*/  IMAD.MOV.U32 R7, RZ, RZ, R6 ;  /* 0x000000ffff077224 */ /* 0x000fce00078e0006 */
.L_x_3:
[----:B0-----:R-:W-:-:S04]  /*0120*/  IMAD.IADD R3, R8, 0x1, R7 ;  /* 0x0000000108037824 */ /* 0x001fc800078e0207 */
[----:B-1----:R-:W-:-:S06]  /*0130*/  IMAD.WIDE R2, R3, 0x4, R4 ;  /* 0x0000000403027825 */ /* 0x002fcc00078e0204 */
[----:B------:R-:W2:Y:S01]  /*0140*/  LDG.E R3, desc[UR6][R2.64] ;  /* 0x0000000602037981 */ /* 0x000ea2000c1e1900 */
[----:B------:R-:W-:-:S05]  /*0150*/  IMAD.IADD R7, R6, 0x1, R7 ;  /* 0x0000000106077824 */ /* 0x000fca00078e0207 */
[----:B------:R-:W-:Y:S02]  /*0160*/  ISETP.GT.AND P0, PT, R7, UR5, PT ;  /* 0x0000000507007c0c */ /* 0x000fe4000bf04270 */
[----:B--2--5:R-:W-:-:S11]  /*0170*/  FMNMX R0, R3, R0, !PT ;  /* 0x0000000003007209 */ /* 0x024fd60007800000 */
[----:B------:R-:W-:Y:S05]  /*0180*/  @!P0 BRA `(.L_x_3) ;  /* 0xfffffffc00e48947 */ /* 0x000fea000383ffff */
.L_x_2:
[----:B------:R-:W1:Y:S01]  /*0190*/  S2UR UR5, SR_CgaCtaId ;  /* 0x00000000000579c3 */ /* 0x000e620000008800 */
[----:B------:R-:W-:Y:S01]  /*01a0*/  UMOV UR4, 0x400 ;  /* 0x0000040000047882 */ /* 0x000fe20000000000 */
[----:B------:R-:W-:Y:S02]  /*01b0*/  ISETP.GE.U32.AND P1, PT, R6, 0x2, PT ;  /* 0x000000020600780c */ /* 0x000fe40003f26070 */
[----:B------:R-:W-:Y:S01]  /*01c0*/  ISETP.NE.AND P0, PT, R8, RZ, PT ;  /* 0x000000ff0800720c */ /* 0x000fe20003f05270 */
[----:B-1----:R-:W-:-:S06]  /*01d0*/  ULEA UR4, UR5, UR4, 0x18 ;  /* 0x0000000405047291 */ /* 0x002fcc000f8ec0ff */
[----:B0-----:R-:W-:-:S05]  /*01e0*/  LEA R3, R8, UR4, 0x2 ;  /* 0x0000000408037c11 */ /* 0x001fca000f8e10ff */
[----:B-----5:R0:W-:Y:S01]  /*01f0*/  STS [R3], R0 ;  /* 0x0000000003007388 */ /* 0x0201e20000000800 */
[----:B------:R-:W-:Y:S06]  /*0200*/  BAR.SYNC.DEFER_BLOCKING 0x0 ;  /* 0x0000000000007b1d */ /* 0x000fec0000010000 */
[----:B------:R-:W-:Y:S05]  /*0210*/  @!P1 BRA `(.L_x_4) ;  /* 0x00000000002c9947 */ /* 0x000fea0003800000 */
.L_x_5:
[----:B------:R-:W-:-:S04]  /*0220*/  SHF.R.U32.HI R4, RZ, 0x1, R6 ;  /* 0x00000001ff047819 */ /* 0x000fc80000011606 */
[----:B------:R-:W-:-:S13]  /*0230*/  ISETP.GE.U32.AND P1, PT, R8, R4, PT ;  /* 0x000000040800720c */ /* 0x000fda0003f26070 */
[----:B------:R-:W-:Y:S01]  /*0240*/  @!P1 IMAD R2, R4, 0x4, R3 ;  /* 0x0000000404029824 */ /* 0x000fe200078e0203 */
[----:B0-----:R-:W-:Y:S04]  /*0250*/  @!P1 LDS R0, [R3] ;  /* 0x0000000003009984 */ /* 0x001fe80000000800 */
[----:B------:R-:W0:Y:S02]  /*0260*/  @!P1 LDS R5, [R2] ;  /* 0x0000000002059984 */ /* 0x000e240000000800 */
[----:B0-----:R-:W-:-:S05]  /*0270*/  @!P1 FMNMX R0, R0, R5, !PT ;  /* 0x0000000500009209 */ /* 0x001fca0007800000 */
[----:B------:R1:W-:Y:S01]  /*0280*/  @!P1 STS [R3], R0 ;  /* 0x0000000003009388 */ /* 0x0003e20000000800 */
[----:B------:R-:W-:Y:S01]  /*0290*/  BAR.SYNC.DEFER_BLOCKING 0x0 ;  /* 0x0000000000007b1d */ /* 0x000fe20000010000 */
[----:B------:R-:W-:Y:S01]  /*02a0*/  ISETP.GT.U32.AND P1, PT, R6, 0x3, PT ;  /* 0x000000030600780c */ /* 0x000fe20003f24070 */
[----:B------:R-:W-:-:S12]  /*02b0*/  IMAD.MOV.U32 R6, RZ, RZ, R4 ;  /* 0x000000ffff067224 */ /* 0x000fd800078e0004 */
[----:B-1----:R-:W-:Y:S05]  /*02c0*/  @P1 BRA `(.L_x_5) ;  /* 0xfffffffc00d41947 */ /* 0x002fea000383ffff */
.L_x_4:
[----:B------:R-:W-:Y:S05]  /*02d0*/  @P0 EXIT ;  /* 0x000000000000094d */ /* 0x000fea0003800000 */
[----:B------:R-:W1:Y:S01]  /*02e0*/  S2UR UR5, SR_CgaCtaId ;  /* 0x00000000000579c3 */ /* 0x000e620000008800 */
[----:B------:R-:W-:-:S07]  /*02f0*/  UMOV UR4, 0x400 ;  /* 0x0000040000047882 */ /* 0x000fce0000000000 */
[----:B0-----:R-:W0:Y:S01]  /*0300*/  LDC.64 R2, c[0x0][0x380] ;  /* 0x0000e000ff027b82 */ /* 0x001e220000000a00 */
[----:B-1----:R-:W-:-:S09]  /*0310*/  ULEA UR4, UR5, UR4, 0x18 ;  /* 0x0000000405047291 */ /* 0x002fd2000f8ec0ff */
[----:B------:R-:W0:Y:S04]  /*0320*/  LDS R5, [UR4] ;  /* 0x00000004ff057984 */ /* 0x000e280008000800 */
[----:B0-----:R-:W-:Y:S01]  /*0330*/  STG.E desc[UR6][R2.64], R5 ;  /* 0x0000000502007986 */ /* 0x001fe2000c101906 */
[----:B------:R-:W-:Y:S05]  /*0340*/  EXIT ;  /* 0x000000000000794d */ /* 0x000fea0003800000 */
.L_x_6:
[----:B------:R-:W-:-:S00]  /*0350*/  BRA `(.L_x_6) ;  /* 0xfffffffc00fc7947 */ /* 0x000fc0000383ffff */
[----:B------:R-:W-:-:S00]  /*0360*/  NOP ;  /* 0x0000000000007918 */ /* 0x000fc00000000000 */
        /* <DEDUP_REMOVED lines=9> */
.L_x_10:


//--------------------- .text.jacobikernel        --------------------------
	.section	.text.jacobikernel,"ax",@progbits
	.align	128
        .global         jacobikernel
        .type           jacobikernel,@function
        .size           jacobikernel,(.L_x_11 - jacobikernel)
        .other          jacobikernel,@"STO_CUDA_ENTRY STV_DEFAULT"
jacobikernel:
.text.jacobikernel:
[----:B------:R-:W-:Y:S01]  /*0000*/  LDC R1, c[0x0][0x37c] ;  /* 0x0000df00ff017b82 */ /* 0x000fe20000000800 */
[----:B------:R-:W0:Y:S07]  /*0010*/  S2R R7, SR_TID.X ;  /* 0x0000000000077919 */ /* 0x000e2e0000002100 */
[----:B------:R-:W0:Y:S01]  /*0020*/  S2UR UR8, SR_CTAID.X ;  /* 0x00000000000879c3 */ /* 0x000e220000002500 */
[----:B------:R-:W1:Y:S01]  /*0030*/  LDCU.64 UR6, c[0x0][0x358] ;  /* 0x00006b00ff0677ac */ /* 0x000e620008000a00 */
[----:B------:R-:W2:Y:S01]  /*0040*/  S2R R9, SR_TID.Y ;  /* 0x0000000000097919 */ /* 0x000ea20000002200 */
[----:B------:R-:W3:Y:S01]  /*0050*/  LDCU.64 UR4, c[0x0][0x3a0] ;  /* 0x00007400ff0477ac */ /* 0x000ee20008000a00 */
[----:B------:R-:W2:Y:S04]  /*0060*/  S2R R0, SR_CTAID.Y ;  /* 0x0000000000007919 */ /* 0x000ea80000002600 */
[----:B------:R-:W0:Y:S01]  /*0070*/  LDC R6, c[0x0][0x360] ;  /* 0x0000d800ff067b82 */ /* 0x000e220000000800 */
[----:B------:R-:W2:Y:S01]  /*0080*/  LDCU UR9, c[0x0][0x364] ;  /* 0x00006c80ff0977ac */ /* 0x000ea20008000800 */
[----:B------:R-:W4:Y:S06]  /*0090*/  LDCU UR10, c[0x0][0x3a8] ;  /* 0x00007500ff0a77ac */ /* 0x000f2c0008000800 */
[----:B------:R-:W5:Y:S08]  /*00a0*/  LDC R14, c[0x0][0x39c] ;  /* 0x0000e700ff0e7b82 */ /* 0x000f700000000800 */
[----:B------:R-:W1:Y:S01]  /*00b0*/  LDC.64 R2, c[0x0][0x380] ;  /* 0x0000e000ff027b82 */ /* 0x000e620000000a00 */
[----:B0-----:R-:W-:-:S02]  /*00c0*/  IMAD R4, R6, UR8, R7 ;  /* 0x0000000806047c24 */ /* 0x001fc4000f8e0207 */
[----:B--2---:R-:W-:-:S04]  /*00d0*/  IMAD R5, R0, UR9, R9 ;  /* 0x0000000900057c24 */ /* 0x004fc8000f8e0209 */
[----:B-----5:R-:W-:-:S05]  /*00e0*/  IMAD R4, R5, R14, R4 ;  /* 0x0000000e05047224 */ /* 0x020fca00078e0204 */
[----:B------:R-:W-:Y:S02]  /*00f0*/  IADD3 R11, PT, PT, R4, 0x1, RZ ;  /* 0x00000001040b7810 */ /* 0x000fe40007ffe0ff */
[----:B------:R-:W0:Y:S02]  /*0100*/  LDC.64 R4, c[0x0][0x388] ;  /* 0x0000e200ff047b82 */ /* 0x000e240000000a00 */
[C---:B------:R-:W-:Y:S01]  /*0110*/  IADD3 R13, PT, PT, R11.reuse, R14, RZ ;  /* 0x0000000e0b0d7210 */ /* 0x040fe20007ffe0ff */
[----:B-1----:R-:W-:-:S04]  /*0120*/  IMAD.WIDE R10, R11, 0x4, R2 ;  /* 0x000000040b0a7825 */ /* 0x002fc800078e0202 */
[----:B------:R-:W-:Y:S01]  /*0130*/  IMAD.WIDE R2, R13, 0x4, R2 ;  /* 0x000000040d027825 */ /* 0x000fe200078e0202 */
[----:B------:R-:W2:Y:S04]  /*0140*/  LDG.E R17, desc[UR6][R10.64] ;  /* 0x000000060a117981 */ /* 0x000ea8000c1e1900 */
[----:B------:R-:W2:Y:S01]  /*0150*/  LDG.E R12, desc[UR6][R2.64+-0x4] ;  /* 0xfffffc06020c7981 */ /* 0x000ea2000c1e1900 */
[----:B------:R-:W-:-:S03]  /*0160*/  IMAD.WIDE R14, R14, 0x4, R2 ;  /* 0x000000040e0e7825 */ /* 0x000fc600078e0202 */
[----:B------:R-:W5:Y:S04]  /*0170*/  LDG.E R19, desc[UR6][R2.64+0x4] ;  /* 0x0000040602137981 */ /* 0x000f68000c1e1900 */
[----:B------:R-:W3:Y:S04]  /*0180*/  LDG.E R16, desc[UR6][R10.64+-0x4] ;  /* 0xfffffc060a107981 */ /* 0x000ee8000c1e1900 */
[----:B------:R-:W3:Y:S04]  /*0190*/  LDG.E R23, desc[UR6][R14.64+-0x4] ;  /* 0xfffffc060e177981 */ /* 0x000ee8000c1e1900 */
[----:B------:R-:W4:Y:S04]  /*01a0*/  LDG.E R21, desc[UR6][R14.64] ;  /* 0x000000060e157981 */ /* 0x000f28000c1e1900 */
[----:B------:R-:W4:Y:S04]  /*01b0*/  LDG.E R25, desc[UR6][R10.64+0x4] ;  /* 0x000004060a197981 */ /* 0x000f28000c1e1900 */
[----:B------:R-:W4:Y:S04]  /*01c0*/  LDG.E R27, desc[UR6][R14.64+0x4] ;  /* 0x000004060e1b7981 */ /* 0x000f28000c1e1900 */
[----:B------:R-:W4:Y:S01]  /*01d0*/  LDG.E R8, desc[UR6][R2.64] ;  /* 0x0000000602087981 */ /* 0x000f22000c1e1900 */
[----:B0-----:R-:W-:-:S04]  /*01e0*/  IMAD.WIDE R4, R13, 0x4, R4 ;  /* 0x000000040d047825 */ /* 0x001fc800078e0204 */
[----:B--2---:R-:W-:-:S04]  /*01f0*/  FADD R12, R12, R17 ;  /* 0x000000110c0c7221 */ /* 0x004fc80000000000 */
[----:B-----5:R-:W-:Y:S01]  /*0200*/  FADD R12, R12, R19 ;  /* 0x000000130c0c7221 */ /* 0x020fe20000000000 */
[----:B---3--:R-:W-:-:S03]  /*0210*/  FADD R16, R16, R23 ;  /* 0x0000001710107221 */ /* 0x008fc60000000000 */
[----:B----4-:R-:W-:Y:S01]  /*0220*/  FADD R12, R12, R21 ;  /* 0x000000150c0c7221 */ /* 0x010fe20000000000 */
[----:B------:R-:W-:-:S03]  /*0230*/  FADD R16, R16, R25 ;  /* 0x0000001910107221 */ /* 0x000fc60000000000 */
[----:B------:R-:W-:Y:S01]  /*0240*/  FMUL R11, R12, UR5 ;  /* 0x000000050c0b7c20 */ /* 0x000fe20008400000 */
[----:B------:R-:W-:-:S03]  /*0250*/  FADD R27, R16, R27 ;  /* 0x0000001b101b7221 */ /* 0x000fc60000000000 */
[----:B------:R-:W-:-:S04]  /*0260*/  FFMA R8, R8, UR4, R11 ;  /* 0x0000000408087c23 */ /* 0x000fc8000800000b */
[----:B------:R-:W-:-:S05]  /*0270*/  FFMA R27, R27, UR10, R8 ;  /* 0x0000000a1b1b7c23 */ /* 0x000fca0008000008 */
[----:B------:R0:W-:Y:S04]  /*0280*/  STG.E desc[UR6][R4.64], R27 ;  /* 0x0000001b04007986 */ /* 0x0001e8000c101906 */
[----:B------:R-:W2:Y:S01]  /*0290*/  LDG.E R2, desc[UR6][R2.64] ;  /* 0x0000000602027981 */ /* 0x000ea2000c1e1900 */
[----:B------:R-:W1:Y:S01]  /*02a0*/  S2UR UR5, SR_CgaCtaId ;  /* 0x00000000000579c3 */ /* 0x000e620000008800 */
[----:B------:R-:W-:Y:S01]  /*02b0*/  IMAD R7, R9, R6, R7 ;  /* 0x0000000609077224 */ /* 0x000fe200078e0207 */
[----:B------:R-:W-:Y:S01]  /*02c0*/  UMOV UR4, 0x400 ;  /* 0x0000040000047882 */ /* 0x000fe20000000000 */
[----:B------:R-:W-:-:S03]  /*02d0*/  IMAD R9, R6, UR9, RZ ;  /* 0x0000000906097c24 */ /* 0x000fc6000f8e02ff */
[----:B------:R-:W-:Y:S02]  /*02e0*/  ISETP.NE.AND P0, PT, R7, RZ, PT ;  /* 0x000000ff0700720c */ /* 0x000fe40003f05270 */
[----:B------:R-:W-:Y:S01]  /*02f0*/  ISETP.GE.U32.AND P1, PT, R9, 0x2, PT ;  /* 0x000000020900780c */ /* 0x000fe20003f26070 */
[----:B-1----:R-:W-:-:S06]  /*0300*/  ULEA UR4, UR5, UR4, 0x18 ;  /* 0x0000000405047291 */ /* 0x002fcc000f8ec0ff */
[----:B------:R-:W-:Y:S01]  /*0310*/  LEA R8, R7, UR4, 0x2 ;  /* 0x0000000407087c11 */ /* 0x000fe2000f8e10ff */
[----:B--2---:R-:W-:-:S04]  /*0320*/  FADD R6, R27, -R2 ;  /* 0x800000021b067221 */ /* 0x004fc80000000000 */
[----:B0-----:R-:W-:-:S05]  /*0330*/  FADD R5, |R6|, -RZ ;  /* 0x800000ff06057221 */ /* 0x001fca0000000200 */
[----:B------:R0:W-:Y:S01]  /*0340*/  STS [R8], R5 ;  /* 0x0000000508007388 */ /* 0x0001e20000000800 */
[----:B------:R-:W-:Y:S06]  /*0350*/  BAR.SYNC.DEFER_BLOCKING 0x0 ;  /* 0x0000000000007b1d */ /* 0x000fec0000010000 */
[----:B------:R-:W-:Y:S05]  /*0360*/  @!P1 BRA `(.L_x_7) ;  /* 0x00000000002c9947 */ /* 0x000fea0003800000 */
.L_x_8:
[----:B------:R-:W-:-:S04]  /*0370*/  SHF.R.U32.HI R4, RZ, 0x1, R9 ;  /* 0x00000001ff047819 */ /* 0x000fc80000011609 */
[----:B------:R-:W-:-:S13]  /*0380*/  ISETP.GE.U32.AND P1, PT, R7, R4, PT ;  /* 0x000000040700720c */ /* 0x000fda0003f26070 */
[----:B------:R-:W-:Y:S01]  /*0390*/  @!P1 LEA R3, R4, R8, 0x2 ;  /* 0x0000000804039211 */ /* 0x000fe200078e10ff */
[----:B------:R-:W-:Y:S05]  /*03a0*/  @!P1 LDS R2, [R8] ;  /* 0x0000000008029984 */ /* 0x000fea0000000800 */
[----:B------:R-:W0:Y:S02]  /*03b0*/  @!P1 LDS R3, [R3] ;  /* 0x0000000003039984 */ /* 0x000e240000000800 */
[----:B0-----:R-:W-:-:S05]  /*03c0*/  @!P1 FMNMX R5, R2, R3, !PT ;  /* 0x0000000302059209 */ /* 0x001fca0007800000 */
[----:B------:R1:W-:Y:S01]  /*03d0*/  @!P1 STS [R8], R5 ;  /* 0x0000000508009388 */ /* 0x0003e20000000800 */
[----:B------:R-:W-:Y:S01]  /*03e0*/  BAR.SYNC.DEFER_BLOCKING 0x0 ;  /* 0x0000000000007b1d */ /* 0x000fe20000010000 */
[----:B------:R-:W-:Y:S02]  /*03f0*/  ISETP.GT.U32.AND P1, PT, R9, 0x3, PT ;  /* 0x000000030900780c */ /* 0x000fe40003f24070 */
[----:B------:R-:W-:-:S11]  /*0400*/  MOV R9, R4 ;  /* 0x0000000400097202 */ /* 0x000fd60000000f00 */
[----:B-1----:R-:W-:Y:S05]  /*0410*/  @P1 BRA `(.L_x_8) ;  /* 0xfffffffc00d41947 */ /* 0x002fea000383ffff */
.L_x_7:
[----:B------:R-:W-:Y:S05]  /*0420*/  @P0 EXIT ;  /* 0x000000000000094d */ /* 0x000fea0003800000 */
[----:B------:R-:W1:Y:S01]  /*0430*/  S2UR UR5, SR_CgaCtaId ;  /* 0x00000000000579c3 */ /* 0x000e620000008800 */
[----:B------:R-:W-:-:S07]  /*0440*/  UMOV UR4, 0x400 ;  /* 0x0000040000047882 */ /* 0x000fce0000000000 */
[----:B------:R-:W2:Y:S08]  /*0450*/  LDC R7, c[0x0][0x370] ;  /* 0x0000dc00ff077b82 */ /* 0x000eb00000000800 */
[----:B------:R-:W3:Y:S01]  /*0460*/  LDC.64 R2, c[0x0][0x390] ;  /* 0x0000e400ff027b82 */ /* 0x000ee20000000a00 */
[----:B-1----:R-:W-:Y:S01]  /*0470*/  ULEA UR4, UR5, UR4, 0x18 ;  /* 0x0000000405047291 */ /* 0x002fe2000f8ec0ff */
[----:B--2---:R-:W-:-:S08]  /*0480*/  IMAD R7, R0, R7, UR8 ;  /* 0x0000000800077e24 */ /* 0x004fd0000f8e0207 */
[----:B0-----:R-:W0:Y:S01]  /*0490*/  LDS R5, [UR4] ;  /* 0x00000004ff057984 */ /* 0x001e220008000800 */
[----:B---3--:R-:W-:-:S05]  /*04a0*/  IMAD.WIDE.U32 R2, R7, 0x4, R2 ;  /* 0x0000000407027825 */ /* 0x008fca00078e0002 */
[----:B0-----:R-:W-:Y:S01]  /*04b0*/  STG.E desc[UR6][R2.64], R5 ;  /* 0x0000000502007986 */ /* 0x001fe2000c101906 */
[----:B------:R-:W-:Y:S05]  /*04c0*/  EXIT ;  /* 0x000000000000794d */ /* 0x000fea0003800000 */
.L_x_9:
        /* <DEDUP_REMOVED lines=11> */
.L_x_11:


//--------------------- .nv.shared.reductionkernel --------------------------
	.section	.nv.shared.reductionkernel,"aw",@nobits
	.sectionflags	@""
	.align	4
.nv.shared.reductionkernel:
	.zero		2048


//--------------------- .nv.shared.reserved.0     --------------------------
	.section	.nv.shared.reserved.0,"aw",@nobits
	.weak		__nv_reservedSMEM_offset_0_alias
	.size		__nv_reservedSMEM_offset_0_alias, 0, 64
	.other		__nv_reservedSMEM_offset_0_alias,@"STO_CUDA_RESERVED_SHARED STV_DEFAULT"
__nv_reservedSMEM_offset_0_alias:
	.zero		0
	.zero		64


//--------------------- .nv.shared.jacobikernel   --------------------------
	.section	.nv.shared.jacobikernel,"aw",@nobits
	.sectionflags	@""
	.align	4
.nv.shared.jacobikernel:
	.zero		2048


//--------------------- .nv.constant0.reductionkernel --------------------------
	.section	.nv.constant0.reductionkernel,"a",@progbits
	.sectionflags	@""
	.align	4
.nv.constant0.reductionkernel:
	.zero		908


//--------------------- .nv.constant0.jacobikernel --------------------------
	.section	.nv.constant0.jacobikernel,"a",@progbits
	.sectionflags	@""
	.align	4
.nv.constant0.jacobikernel:
	.zero		940


//--------------------- SYMBOLS --------------------------

	.type		.nv.reservedSmem.offset0,@object
	.size		.nv.reservedSmem.offset0,0x4
	.type		.nv.reservedSmem.cap,@object
	.size		.nv.reservedSmem.cap,0x4
